//
// Generated by NVIDIA NVVM Compiler
//
// Compiler Build ID: CL-36424714
// Cuda compilation tools, release 13.0, V13.0.88
// Based on NVVM 20.0.0
//

.version 9.0
.target sm_100
.address_size 64

	// .globl	_Z12vecAddKernelIfEvPT_S1_S1_m

.visible .entry _Z12vecAddKernelIfEvPT_S1_S1_m(
	.param .u64 .ptr .align 1 _Z12vecAddKernelIfEvPT_S1_S1_m_param_0,
	.param .u64 .ptr .align 1 _Z12vecAddKernelIfEvPT_S1_S1_m_param_1,
	.param .u64 .ptr .align 1 _Z12vecAddKernelIfEvPT_S1_S1_m_param_2,
	.param .u64 _Z12vecAddKernelIfEvPT_S1_S1_m_param_3
)
{
	.reg .pred 	%p<2>;
	.reg .b32 	%r<5>;
	.reg .b32 	%f<4>;
	.reg .b64 	%rd<13>;

	ld.param.u64 	%rd2, [_Z12vecAddKernelIfEvPT_S1_S1_m_param_0];
	ld.param.u64 	%rd3, [_Z12vecAddKernelIfEvPT_S1_S1_m_param_1];
	ld.param.u64 	%rd4, [_Z12vecAddKernelIfEvPT_S1_S1_m_param_2];
	ld.param.u64 	%rd5, [_Z12vecAddKernelIfEvPT_S1_S1_m_param_3];
	mov.u32 	%r1, %ctaid.x;
	mov.u32 	%r2, %ntid.x;
	mov.u32 	%r3, %tid.x;
	mad.lo.s32 	%r4, %r1, %r2, %r3;
	cvt.u64.u32 	%rd1, %r4;
	setp.le.u64 	%p1, %rd5, %rd1;
	@%p1 bra 	$L__BB0_2;
	cvta.to.global.u64 	%rd6, %rd2;
	cvta.to.global.u64 	%rd7, %rd3;
	cvta.to.global.u64 	%rd8, %rd4;
	shl.b64 	%rd9, %rd1, 2;
	add.s64 	%rd10, %rd6, %rd9;
	ld.global.f32 	%f1, [%rd10];
	add.s64 	%rd11, %rd7, %rd9;
	ld.global.f32 	%f2, [%rd11];
	add.f32 	%f3, %f1, %f2;
	add.s64 	%rd12, %rd8, %rd9;
	st.global.f32 	[%rd12], %f3;
$L__BB0_2:
	ret;

}


// ===== COMPILED SASS (sm_100) =====

	.target	sm_100

	.elftype	@"ET_EXEC"


//--------------------- .note.nv.tkinfo           --------------------------
	.section	.note.nv.tkinfo,"",@"SHT_NOTE"
	.sectionflags	@"SHF_NOTE_NV_TKINFO"
	.tkinfo
        /*0018*/ 	.word	0x00000002
        /*0030*/ 	.string	""
        /*0030*/ 	.string	"ptxas"
        /*0030*/ 	.string	"Cuda compilation tools, release 13.0, V13.0.88"
        /*0030*/ 	.string	"Build cuda_13.0.r13.0/compiler.36424714_0"
        /*0030*/ 	.string	"-arch sm_100 -m 64 "



//--------------------- .note.nv.cuinfo           --------------------------
	.section	.note.nv.cuinfo,"",@"SHT_NOTE"
	.sectionflags	@"SHF_NOTE_NV_CUINFO"
        /*0018*/ 	.short	0x0002
        /*001a*/ 	.short	0x0064
        /*001c*/ 	.short	0x0082
	.zero		2


//--------------------- .nv.info                  --------------------------
	.section	.nv.info,"",@"SHT_CUDA_INFO"
	.align	4


	//----- nvinfo : EIATTR_REGCOUNT
	.align		4
        /*0000*/ 	.byte	0x04, 0x2f
        /*0002*/ 	.short	(.L_1 - .L_0)
	.align		4
.L_0:
        /*0004*/ 	.word	index@(_Z12vecAddKernelIfEvPT_S1_S1_m)
        /*0008*/ 	.word	0x0000000c


	//----- nvinfo : EIATTR_FRAME_SIZE
	.align		4
.L_1:
        /*000c*/ 	.byte	0x04, 0x11
        /*000e*/ 	.short	(.L_3 - .L_2)
	.align		4
.L_2:
        /*0010*/ 	.word	index@(_Z12vecAddKernelIfEvPT_S1_S1_m)
        /*0014*/ 	.word	0x00000000


	//----- nvinfo : EIATTR_MIN_STACK_SIZE
	.align		4
.L_3:
        /*0018*/ 	.byte	0x04, 0x12
        /*001a*/ 	.short	(.L_5 - .L_4)
	.align		4
.L_4:
        /*001c*/ 	.word	index@(_Z12vecAddKernelIfEvPT_S1_S1_m)
        /*0020*/ 	.word	0x00000000
.L_5:


//--------------------- .nv.compat                --------------------------
	.section	.nv.compat,"",@"SHT_CUDA_COMPAT_INFO"
	.align	4
        /*0000*/ 	.byte	0x02, 0x09, 0x00, 0x00, 0x02, 0x02, 0x01, 0x00, 0x02, 0x05, 0x05, 0x00, 0x03, 0x07, 0x01, 0x01
        /*0010*/ 	.byte	0x02, 0x03, 0x00, 0x00, 0x02, 0x06, 0x01, 0x00, 0x04, 0x0b, 0x08, 0x00, 0x09, 0x00, 0x00, 0x00
        /*0020*/ 	.byte	0x00, 0x00, 0x00, 0x00


//--------------------- .nv.info._Z12vecAddKernelIfEvPT_S1_S1_m --------------------------
	.section	.nv.info._Z12vecAddKernelIfEvPT_S1_S1_m,"",@"SHT_CUDA_INFO"
	.sectionflags	@""
	.align	4


	//----- nvinfo : EIATTR_CUDA_API_VERSION
	.align		4
        /*0000*/ 	.byte	0x04, 0x37
        /*0002*/ 	.short	(.L_7 - .L_6)
.L_6:
        /*0004*/ 	.word	0x00000082


	//----- nvinfo : EIATTR_KPARAM_INFO
	.align		4
.L_7:
        /*0008*/ 	.byte	0x04, 0x17
        /*000a*/ 	.short	(.L_9 - .L_8)
.L_8:
        /*000c*/ 	.word	0x00000000
        /*0010*/ 	.short	0x0003
        /*0012*/ 	.short	0x0018
        /*0014*/ 	.byte	0x00, 0xf0, 0x21, 0x00


	//----- nvinfo : EIATTR_KPARAM_INFO
	.align		4
.L_9:
        /*0018*/ 	.byte	0x04, 0x17
        /*001a*/ 	.short	(.L_11 - .L_10)
.L_10:
        /*001c*/ 	.word	0x00000000
        /*0020*/ 	.short	0x0002
        /*0022*/ 	.short	0x0010
        /*0024*/ 	.byte	0x00, 0xf5, 0x21, 0x00


	//----- nvinfo : EIATTR_KPARAM_INFO
	.align		4
.L_11:
        /*0028*/ 	.byte	0x04, 0x17
        /*002a*/ 	.short	(.L_13 - .L_12)
.L_12:
        /*002c*/ 	.word	0x00000000
        /*0030*/ 	.short	0x0001
        /*0032*/ 	.short	0x0008
        /*0034*/ 	.byte	0x00, 0xf5, 0x21, 0x00


	//----- nvinfo : EIATTR_KPARAM_INFO
	.align		4
.L_13:
        /*0038*/ 	.byte	0x04, 0x17
        /*003a*/ 	.short	(.L_15 - .L_14)
.L_14:
        /*003c*/ 	.word	0x00000000
        /*0040*/ 	.short	0x0000
        /*0042*/ 	.short	0x0000
        /*0044*/ 	.byte	0x00, 0xf5, 0x21, 0x00


	//----- nvinfo : EIATTR_SPARSE_MMA_MASK
	.align		4
.L_15:
        /*0048*/ 	.byte	0x03, 0x50
        /*004a*/ 	.short	0x0000


	//----- nvinfo : EIATTR_MAXREG_COUNT
	.align		4
        /*004c*/ 	.byte	0x03, 0x1b
        /*004e*/ 	.short	0x00ff


	//----- nvinfo : EIATTR_MERCURY_ISA_VERSION
	.align		4
        /*0050*/ 	.byte	0x03, 0x5f
        /*0052*/ 	.short	0x0101


	//----- nvinfo : EIATTR_VRC_CTA_INIT_COUNT
	.align		4
        /*0054*/ 	.byte	0x02, 0x4a
	.zero		1
	.zero		1


	//----- nvinfo : EIATTR_EXIT_INSTR_OFFSETS
	.align		4
        /*0058*/ 	.byte	0x04, 0x1c
        /*005a*/ 	.short	(.L_17 - .L_16)


	//   ....[0]....
.L_16:
        /*005c*/ 	.word	0x00000080


	//   ....[1]....
        /*0060*/ 	.word	0x00000180


	//----- nvinfo : EIATTR_CBANK_PARAM_SIZE
	.align		4
.L_17:
        /*0064*/ 	.byte	0x03, 0x19
        /*0066*/ 	.short	0x0020


	//----- nvinfo : EIATTR_PARAM_CBANK
	.align		4
        /*0068*/ 	.byte	0x04, 0x0a
        /*006a*/ 	.short	(.L_19 - .L_18)
	.align		4
.L_18:
        /*006c*/ 	.word	index@(.nv.constant0._Z12vecAddKernelIfEvPT_S1_S1_m)
        /*0070*/ 	.short	0x0380
        /*0072*/ 	.short	0x0020


	//----- nvinfo : EIATTR_SW_WAR
	.align		4
.L_19:
        /*0074*/ 	.byte	0x04, 0x36
        /*0076*/ 	.short	(.L_21 - .L_20)
.L_20:
        /*0078*/ 	.word	0x00000008
.L_21:


//--------------------- .nv.callgraph             --------------------------
	.section	.nv.callgraph,"",@"SHT_CUDA_CALLGRAPH"
	.align	4
	.sectionentsize	8
	.align		4
        /*0000*/ 	.word	0x00000000
	.align		4
        /*0004*/ 	.word	0xffffffff
	.align		4
        /*0008*/ 	.word	0x00000000
	.align		4
        /*000c*/ 	.word	0xfffffffe
	.align		4
        /*0010*/ 	.word	0x00000000
	.align		4
        /*0014*/ 	.word	0xfffffffd
	.align		4
        /*0018*/ 	.word	0x00000000
	.align		4
        /*001c*/ 	.word	0xfffffffc


//--------------------- .text._Z12vecAddKernelIfEvPT_S1_S1_m --------------------------
	.section	.text._Z12vecAddKernelIfEvPT_S1_S1_m,"ax",@progbits
	.align	128
        .global         _Z12vecAddKernelIfEvPT_S1_S1_m
        .type           _Z12vecAddKernelIfEvPT_S1_S1_m,@function
        .size           _Z12vecAddKernelIfEvPT_S1_S1_m,(.L_x_1 - _Z12vecAddKernelIfEvPT_S1_S1_m)
        .other          _Z12vecAddKernelIfEvPT_S1_S1_m,@"STO_CUDA_ENTRY STV_DEFAULT"
_Z12vecAddKernelIfEvPT_S1_S1_m:
.text._Z12vecAddKernelIfEvPT_S1_S1_m:
[----:B------:R-:W-:Y:S01]  /*0000*/  LDC R1, c[0x0][0x37c] ;  /* 0x0000df00ff017b82 */ /* 0x000fe20000000800 */
[----:B------:R-:W0:Y:S07]  /*0010*/  S2R R3, SR_TID.X ;  /* 0x0000000000037919 */ /* 0x000e2e0000002100 */
[----:B------:R-:W0:Y:S01]  /*0020*/  S2UR UR4, SR_CTAID.X ;  /* 0x00000000000479c3 */ /* 0x000e220000002500 */
[----:B------:R-:W1:Y:S07]  /*0030*/  LDCU.64 UR6, c[0x0][0x398] ;  /* 0x00007300ff0677ac */ /* 0x000e6e0008000a00 */
[----:B------:R-:W0:Y:S02]  /*0040*/  LDC R0, c[0x0][0x360] ;  /* 0x0000d800ff007b82 */ /* 0x000e240000000800 */
[----:B0-----:R-:W-:-:S05]  /*0050*/  IMAD R0, R0, UR4, R3 ;  /* 0x0000000400007c24 */ /* 0x001fca000f8e0203 */
[----:B-1----:R-:W-:-:S04]  /*0060*/  ISETP.GE.U32.AND P0, PT, R0, UR6, PT ;  /* 0x0000000600007c0c */ /* 0x002fc8000bf06070 */
[----:B------:R-:W-:-:S13]  /*0070*/  ISETP.GE.U32.AND.EX P0, PT, RZ, UR7, PT, P0 ;  /* 0x00000007ff007c0c */ /* 0x000fda000bf06100 */
[----:B------:R-:W-:Y:S05]  /*0080*/  @P0 EXIT ;  /* 0x000000000000094d */ /* 0x000fea0003800000 */
[----:B------:R-:W0:Y:S01]  /*0090*/  LDCU.128 UR8, c[0x0][0x380] ;  /* 0x00007000ff0877ac */ /* 0x000e220008000c00 */
[----:B------:R-:W-:Y:S01]  /*00a0*/  IMAD.SHL.U32 R6, R0, 0x4, RZ ;  /* 0x0000000400067824 */ /* 0x000fe200078e00ff */
[----:B------:R-:W-:Y:S01]  /*00b0*/  SHF.R.U32.HI R0, RZ, 0x1e, R0 ;  /* 0x0000001eff007819 */ /* 0x000fe20000011600 */
[----:B------:R-:W1:Y:S01]  /*00c0*/  LDCU.64 UR4, c[0x0][0x358] ;  /* 0x00006b00ff0477ac */ /* 0x000e620008000a00 */
[----:B------:R-:W2:Y:S02]  /*00d0*/  LDCU.64 UR6, c[0x0][0x390] ;  /* 0x00007200ff0677ac */ /* 0x000ea40008000a00 */
[C---:B0-----:R-:W-:Y:S02]  /*00e0*/  IADD3 R4, P1, PT, R6.reuse, UR10, RZ ;  /* 0x0000000a06047c10 */ /* 0x041fe4000ff3e0ff */
[----:B------:R-:W-:Y:S02]  /*00f0*/  IADD3 R2, P0, PT, R6, UR8, RZ ;  /* 0x0000000806027c10 */ /* 0x000fe4000ff1e0ff */
[----:B------:R-:W-:-:S02]  /*0100*/  IADD3.X R5, PT, PT, R0, UR11, RZ, P1, !PT ;  /* 0x0000000b00057c10 */ /* 0x000fc40008ffe4ff */
[----:B------:R-:W-:-:S04]  /*0110*/  IADD3.X R3, PT, PT, R0, UR9, RZ, P0, !PT ;  /* 0x0000000900037c10 */ /* 0x000fc800087fe4ff */
[----:B-1----:R-:W3:Y:S04]  /*0120*/  LDG.E R5, desc[UR4][R4.64] ;  /* 0x0000000404057981 */ /* 0x002ee8000c1e1900 */
[----:B------:R-:W3:Y:S01]  /*0130*/  LDG.E R2, desc[UR4][R2.64] ;  /* 0x0000000402027981 */ /* 0x000ee2000c1e1900 */
[----:B--2---:R-:W-:-:S04]  /*0140*/  IADD3 R6, P0, PT, R6, UR6, RZ ;  /* 0x0000000606067c10 */ /* 0x004fc8000ff1e0ff */
[----:B------:R-:W-:Y:S01]  /*0150*/  IADD3.X R7, PT, PT, R0, UR7, RZ, P0, !PT ;  /* 0x0000000700077c10 */ /* 0x000fe200087fe4ff */
[----:B---3--:R-:W-:-:S05]  /*0160*/  FADD R9, R2, R5 ;  /* 0x0000000502097221 */ /* 0x008fca0000000000 */
[----:B------:R-:W-:Y:S01]  /*0170*/  STG.E desc[UR4][R6.64], R9 ;  /* 0x0000000906007986 */ /* 0x000fe2000c101904 */
[----:B------:R-:W-:Y:S05]  /*0180*/  EXIT ;  /* 0x000000000000794d */ /* 0x000fea0003800000 */
.L_x_0:
[----:B------:R-:W-:-:S00]  /*0190*/  BRA `(.L_x_0) ;  /* 0xfffffffc00fc7947 */ /* 0x000fc0000383ffff */
[----:B------:R-:W-:-:S00]  /*01a0*/  NOP ;  /* 0x0000000000007918 */ /* 0x000fc00000000000 */
        /* <DEDUP_REMOVED lines=13> */
.L_x_1:


//--------------------- .nv.shared.reserved.0     --------------------------
	.section	.nv.shared.reserved.0,"aw",@nobits
	.weak		__nv_reservedSMEM_offset_0_alias
	.size		__nv_reservedSMEM_offset_0_alias, 0, 64
	.other		__nv_reservedSMEM_offset_0_alias,@"STO_CUDA_RESERVED_SHARED STV_DEFAULT"
__nv_reservedSMEM_offset_0_alias:
	.zero		0
	.zero		64


//--------------------- .nv.constant0._Z12vecAddKernelIfEvPT_S1_S1_m --------------------------
	.section	.nv.constant0._Z12vecAddKernelIfEvPT_S1_S1_m,"a",@progbits
	.sectionflags	@""
	.align	4
.nv.constant0._Z12vecAddKernelIfEvPT_S1_S1_m:
	.zero		928


//--------------------- SYMBOLS --------------------------

	.type		.nv.reservedSmem.offset0,@object
	.size		.nv.reservedSmem.offset0,0x4
